//
// Generated by NVIDIA NVVM Compiler
//
// Compiler Build ID: CL-36424714
// Cuda compilation tools, release 13.0, V13.0.88
// Based on NVVM 20.0.0
//

.version 9.0
.target sm_100
.address_size 64

	// .globl	_Z6addVecPfS_S_i

.visible .entry _Z6addVecPfS_S_i(
	.param .u64 .ptr .align 1 _Z6addVecPfS_S_i_param_0,
	.param .u64 .ptr .align 1 _Z6addVecPfS_S_i_param_1,
	.param .u64 .ptr .align 1 _Z6addVecPfS_S_i_param_2,
	.param .u32 _Z6addVecPfS_S_i_param_3
)
{
	.reg .pred 	%p<7>;
	.reg .b32 	%r<31>;
	.reg .b32 	%f<16>;
	.reg .b64 	%rd<25>;

	ld.param.u64 	%rd4, [_Z6addVecPfS_S_i_param_0];
	ld.param.u64 	%rd5, [_Z6addVecPfS_S_i_param_1];
	ld.param.u64 	%rd6, [_Z6addVecPfS_S_i_param_2];
	ld.param.u32 	%r12, [_Z6addVecPfS_S_i_param_3];
	cvta.to.global.u64 	%rd1, %rd6;
	cvta.to.global.u64 	%rd2, %rd5;
	cvta.to.global.u64 	%rd3, %rd4;
	mov.u32 	%r13, %ctaid.x;
	mov.u32 	%r14, %ntid.x;
	mov.u32 	%r15, %tid.x;
	mad.lo.s32 	%r29, %r13, %r14, %r15;
	mov.u32 	%r16, %nctaid.x;
	mul.lo.s32 	%r2, %r14, %r16;
	setp.ge.s32 	%p1, %r29, %r12;
	@%p1 bra 	$L__BB0_7;
	add.s32 	%r17, %r29, %r2;
	max.s32 	%r18, %r12, %r17;
	setp.lt.s32 	%p2, %r17, %r12;
	selp.u32 	%r19, 1, 0, %p2;
	add.s32 	%r20, %r17, %r19;
	sub.s32 	%r21, %r18, %r20;
	div.u32 	%r22, %r21, %r2;
	add.s32 	%r3, %r22, %r19;
	and.b32  	%r23, %r3, 3;
	setp.eq.s32 	%p3, %r23, 3;
	@%p3 bra 	$L__BB0_4;
	add.s32 	%r24, %r3, 1;
	and.b32  	%r25, %r24, 3;
	neg.s32 	%r27, %r25;
$L__BB0_3:
	.pragma "nounroll";
	mul.wide.s32 	%rd7, %r29, 4;
	add.s64 	%rd8, %rd1, %rd7;
	add.s64 	%rd9, %rd2, %rd7;
	add.s64 	%rd10, %rd3, %rd7;
	ld.global.f32 	%f1, [%rd10];
	ld.global.f32 	%f2, [%rd9];
	add.f32 	%f3, %f1, %f2;
	st.global.f32 	[%rd8], %f3;
	add.s32 	%r29, %r29, %r2;
	add.s32 	%r27, %r27, 1;
	setp.ne.s32 	%p4, %r27, 0;
	@%p4 bra 	$L__BB0_3;
$L__BB0_4:
	setp.lt.u32 	%p5, %r3, 3;
	@%p5 bra 	$L__BB0_7;
	mul.wide.s32 	%rd15, %r2, 4;
	shl.b32 	%r26, %r2, 2;
$L__BB0_6:
	mul.wide.s32 	%rd11, %r29, 4;
	add.s64 	%rd12, %rd3, %rd11;
	ld.global.f32 	%f4, [%rd12];
	add.s64 	%rd13, %rd2, %rd11;
	ld.global.f32 	%f5, [%rd13];
	add.f32 	%f6, %f4, %f5;
	add.s64 	%rd14, %rd1, %rd11;
	st.global.f32 	[%rd14], %f6;
	add.s64 	%rd16, %rd12, %rd15;
	ld.global.f32 	%f7, [%rd16];
	add.s64 	%rd17, %rd13, %rd15;
	ld.global.f32 	%f8, [%rd17];
	add.f32 	%f9, %f7, %f8;
	add.s64 	%rd18, %rd14, %rd15;
	st.global.f32 	[%rd18], %f9;
	add.s64 	%rd19, %rd16, %rd15;
	ld.global.f32 	%f10, [%rd19];
	add.s64 	%rd20, %rd17, %rd15;
	ld.global.f32 	%f11, [%rd20];
	add.f32 	%f12, %f10, %f11;
	add.s64 	%rd21, %rd18, %rd15;
	st.global.f32 	[%rd21], %f12;
	add.s64 	%rd22, %rd19, %rd15;
	ld.global.f32 	%f13, [%rd22];
	add.s64 	%rd23, %rd20, %rd15;
	ld.global.f32 	%f14, [%rd23];
	add.f32 	%f15, %f13, %f14;
	add.s64 	%rd24, %rd21, %rd15;
	st.global.f32 	[%rd24], %f15;
	add.s32 	%r29, %r26, %r29;
	setp.lt.s32 	%p6, %r29, %r12;
	@%p6 bra 	$L__BB0_6;
$L__BB0_7:
	ret;

}


// ===== COMPILED SASS (sm_100) =====

	.target	sm_100

	.elftype	@"ET_EXEC"


//--------------------- .note.nv.tkinfo           --------------------------
	.section	.note.nv.tkinfo,"",@"SHT_NOTE"
	.sectionflags	@"SHF_NOTE_NV_TKINFO"
	.tkinfo
        /*0018*/ 	.word	0x00000002
        /*0030*/ 	.string	""
        /*0030*/ 	.string	"ptxas"
        /*0030*/ 	.string	"Cuda compilation tools, release 13.0, V13.0.88"
        /*0030*/ 	.string	"Build cuda_13.0.r13.0/compiler.36424714_0"
        /*0030*/ 	.string	"-arch sm_100 -m 64 "



//--------------------- .note.nv.cuinfo           --------------------------
	.section	.note.nv.cuinfo,"",@"SHT_NOTE"
	.sectionflags	@"SHF_NOTE_NV_CUINFO"
        /*0018*/ 	.short	0x0002
        /*001a*/ 	.short	0x0064
        /*001c*/ 	.short	0x0082
	.zero		2


//--------------------- .nv.info                  --------------------------
	.section	.nv.info,"",@"SHT_CUDA_INFO"
	.align	4


	//----- nvinfo : EIATTR_REGCOUNT
	.align		4
        /*0000*/ 	.byte	0x04, 0x2f
        /*0002*/ 	.short	(.L_1 - .L_0)
	.align		4
.L_0:
        /*0004*/ 	.word	index@(_Z6addVecPfS_S_i)
        /*0008*/ 	.word	0x0000001a


	//----- nvinfo : EIATTR_FRAME_SIZE
	.align		4
.L_1:
        /*000c*/ 	.byte	0x04, 0x11
        /*000e*/ 	.short	(.L_3 - .L_2)
	.align		4
.L_2:
        /*0010*/ 	.word	index@(_Z6addVecPfS_S_i)
        /*0014*/ 	.word	0x00000000


	//----- nvinfo : EIATTR_MIN_STACK_SIZE
	.align		4
.L_3:
        /*0018*/ 	.byte	0x04, 0x12
        /*001a*/ 	.short	(.L_5 - .L_4)
	.align		4
.L_4:
        /*001c*/ 	.word	index@(_Z6addVecPfS_S_i)
        /*0020*/ 	.word	0x00000000
.L_5:


//--------------------- .nv.compat                --------------------------
	.section	.nv.compat,"",@"SHT_CUDA_COMPAT_INFO"
	.align	4
        /*0000*/ 	.byte	0x02, 0x09, 0x00, 0x00, 0x02, 0x02, 0x01, 0x00, 0x02, 0x05, 0x05, 0x00, 0x03, 0x07, 0x01, 0x01
        /*0010*/ 	.byte	0x02, 0x03, 0x00, 0x00, 0x02, 0x06, 0x01, 0x00, 0x04, 0x0b, 0x08, 0x00, 0x09, 0x00, 0x00, 0x00
        /*0020*/ 	.byte	0x00, 0x00, 0x00, 0x00


//--------------------- .nv.info._Z6addVecPfS_S_i --------------------------
	.section	.nv.info._Z6addVecPfS_S_i,"",@"SHT_CUDA_INFO"
	.sectionflags	@""
	.align	4


	//----- nvinfo : EIATTR_CUDA_API_VERSION
	.align		4
        /*0000*/ 	.byte	0x04, 0x37
        /*0002*/ 	.short	(.L_7 - .L_6)
.L_6:
        /*0004*/ 	.word	0x00000082


	//----- nvinfo : EIATTR_KPARAM_INFO
	.align		4
.L_7:
        /*0008*/ 	.byte	0x04, 0x17
        /*000a*/ 	.short	(.L_9 - .L_8)
.L_8:
        /*000c*/ 	.word	0x00000000
        /*0010*/ 	.short	0x0003
        /*0012*/ 	.short	0x0018
        /*0014*/ 	.byte	0x00, 0xf0, 0x11, 0x00


	//----- nvinfo : EIATTR_KPARAM_INFO
	.align		4
.L_9:
        /*0018*/ 	.byte	0x04, 0x17
        /*001a*/ 	.short	(.L_11 - .L_10)
.L_10:
        /*001c*/ 	.word	0x00000000
        /*0020*/ 	.short	0x0002
        /*0022*/ 	.short	0x0010
        /*0024*/ 	.byte	0x00, 0xf5, 0x21, 0x00


	//----- nvinfo : EIATTR_KPARAM_INFO
	.align		4
.L_11:
        /*0028*/ 	.byte	0x04, 0x17
        /*002a*/ 	.short	(.L_13 - .L_12)
.L_12:
        /*002c*/ 	.word	0x00000000
        /*0030*/ 	.short	0x0001
        /*0032*/ 	.short	0x0008
        /*0034*/ 	.byte	0x00, 0xf5, 0x21, 0x00


	//----- nvinfo : EIATTR_KPARAM_INFO
	.align		4
.L_13:
        /*0038*/ 	.byte	0x04, 0x17
        /*003a*/ 	.short	(.L_15 - .L_14)
.L_14:
        /*003c*/ 	.word	0x00000000
        /*0040*/ 	.short	0x0000
        /*0042*/ 	.short	0x0000
        /*0044*/ 	.byte	0x00, 0xf5, 0x21, 0x00


	//----- nvinfo : EIATTR_SPARSE_MMA_MASK
	.align		4
.L_15:
        /*0048*/ 	.byte	0x03, 0x50
        /*004a*/ 	.short	0x0000


	//----- nvinfo : EIATTR_MAXREG_COUNT
	.align		4
        /*004c*/ 	.byte	0x03, 0x1b
        /*004e*/ 	.short	0x00ff


	//----- nvinfo : EIATTR_MERCURY_ISA_VERSION
	.align		4
        /*0050*/ 	.byte	0x03, 0x5f
        /*0052*/ 	.short	0x0101


	//----- nvinfo : EIATTR_VRC_CTA_INIT_COUNT
	.align		4
        /*0054*/ 	.byte	0x02, 0x4a
	.zero		1
	.zero		1


	//----- nvinfo : EIATTR_EXIT_INSTR_OFFSETS
	.align		4
        /*0058*/ 	.byte	0x04, 0x1c
        /*005a*/ 	.short	(.L_17 - .L_16)


	//   ....[0]....
.L_16:
        /*005c*/ 	.word	0x00000090


	//   ....[1]....
        /*0060*/ 	.word	0x000003a0


	//   ....[2]....
        /*0064*/ 	.word	0x000005d0


	//----- nvinfo : EIATTR_CRS_STACK_SIZE
	.align		4
.L_17:
        /*0068*/ 	.byte	0x04, 0x1e
        /*006a*/ 	.short	(.L_19 - .L_18)
.L_18:
        /*006c*/ 	.word	0x00000000


	//----- nvinfo : EIATTR_CBANK_PARAM_SIZE
	.align		4
.L_19:
        /*0070*/ 	.byte	0x03, 0x19
        /*0072*/ 	.short	0x001c


	//----- nvinfo : EIATTR_PARAM_CBANK
	.align		4
        /*0074*/ 	.byte	0x04, 0x0a
        /*0076*/ 	.short	(.L_21 - .L_20)
	.align		4
.L_20:
        /*0078*/ 	.word	index@(.nv.constant0._Z6addVecPfS_S_i)
        /*007c*/ 	.short	0x0380
        /*007e*/ 	.short	0x001c


	//----- nvinfo : EIATTR_SW_WAR
	.align		4
.L_21:
        /*0080*/ 	.byte	0x04, 0x36
        /*0082*/ 	.short	(.L_23 - .L_22)
.L_22:
        /*0084*/ 	.word	0x00000008
.L_23:


//--------------------- .nv.callgraph             --------------------------
	.section	.nv.callgraph,"",@"SHT_CUDA_CALLGRAPH"
	.align	4
	.sectionentsize	8
	.align		4
        /*0000*/ 	.word	0x00000000
	.align		4
        /*0004*/ 	.word	0xffffffff
	.align		4
        /*0008*/ 	.word	0x00000000
	.align		4
        /*000c*/ 	.word	0xfffffffe
	.align		4
        /*0010*/ 	.word	0x00000000
	.align		4
        /*0014*/ 	.word	0xfffffffd
	.align		4
        /*0018*/ 	.word	0x00000000
	.align		4
        /*001c*/ 	.word	0xfffffffc


//--------------------- .text._Z6addVecPfS_S_i    --------------------------
	.section	.text._Z6addVecPfS_S_i,"ax",@progbits
	.align	128
        .global         _Z6addVecPfS_S_i
        .type           _Z6addVecPfS_S_i,@function
        .size           _Z6addVecPfS_S_i,(.L_x_5 - _Z6addVecPfS_S_i)
        .other          _Z6addVecPfS_S_i,@"STO_CUDA_ENTRY STV_DEFAULT"
_Z6addVecPfS_S_i:
.text._Z6addVecPfS_S_i:
[----:B------:R-:W-:Y:S01]  /*0000*/  LDC R1, c[0x0][0x37c] ;  /* 0x0000df00ff017b82 */ /* 0x000fe20000000800 */
[----:B------:R-:W0:Y:S07]  /*0010*/  S2R R3, SR_TID.X ;  /* 0x0000000000037919 */ /* 0x000e2e0000002100 */
[----:B------:R-:W0:Y:S01]  /*0020*/  S2UR UR4, SR_CTAID.X ;  /* 0x00000000000479c3 */ /* 0x000e220000002500 */
[----:B------:R-:W1:Y:S07]  /*0030*/  LDCU UR6, c[0x0][0x398] ;  /* 0x00007300ff0677ac */ /* 0x000e6e0008000800 */
[----:B------:R-:W0:Y:S01]  /*0040*/  LDC R0, c[0x0][0x360] ;  /* 0x0000d800ff007b82 */ /* 0x000e220000000800 */
[----:B------:R-:W2:Y:S01]  /*0050*/  LDCU UR5, c[0x0][0x370] ;  /* 0x00006e00ff0577ac */ /* 0x000ea20008000800 */
[----:B0-----:R-:W-:-:S02]  /*0060*/  IMAD R3, R0, UR4, R3 ;  /* 0x0000000400037c24 */ /* 0x001fc4000f8e0203 */
[----:B--2---:R-:W-:-:S03]  /*0070*/  IMAD R0, R0, UR5, RZ ;  /* 0x0000000500007c24 */ /* 0x004fc6000f8e02ff */
[----:B-1----:R-:W-:-:S13]  /*0080*/  ISETP.GE.AND P0, PT, R3, UR6, PT ;  /* 0x0000000603007c0c */ /* 0x002fda000bf06270 */
[----:B------:R-:W-:Y:S05]  /*0090*/  @P0 EXIT ;  /* 0x000000000000094d */ /* 0x000fea0003800000 */
[----:B------:R-:W0:Y:S01]  /*00a0*/  I2F.U32.RP R8, R0 ;  /* 0x0000000000087306 */ /* 0x000e220000209000 */
[----:B------:R-:W-:Y:S01]  /*00b0*/  IADD3 R2, PT, PT, R0, R3, RZ ;  /* 0x0000000300027210 */ /* 0x000fe20007ffe0ff */
[----:B------:R-:W1:Y:S01]  /*00c0*/  LDCU.64 UR4, c[0x0][0x358] ;  /* 0x00006b00ff0477ac */ /* 0x000e620008000a00 */
[----:B------:R-:W-:Y:S01]  /*00d0*/  IADD3 R9, PT, PT, RZ, -R0, RZ ;  /* 0x80000000ff097210 */ /* 0x000fe20007ffe0ff */
[----:B------:R-:W-:Y:S01]  /*00e0*/  BSSY.RECONVERGENT B0, `(.L_x_0) ;  /* 0x000002b000007945 */ /* 0x000fe20003800200 */
[C---:B------:R-:W-:Y:S02]  /*00f0*/  ISETP.GE.AND P0, PT, R2.reuse, UR6, PT ;  /* 0x0000000602007c0c */ /* 0x040fe4000bf06270 */
[----:B------:R-:W-:Y:S02]  /*0100*/  VIMNMX R7, PT, PT, R2, UR6, !PT ;  /* 0x0000000602077c48 */ /* 0x000fe4000ffe0100 */
[----:B------:R-:W-:Y:S02]  /*0110*/  SEL R6, RZ, 0x1, P0 ;  /* 0x00000001ff067807 */ /* 0x000fe40000000000 */
[----:B------:R-:W-:-:S02]  /*0120*/  ISETP.NE.U32.AND P2, PT, R0, RZ, PT ;  /* 0x000000ff0000720c */ /* 0x000fc40003f45070 */
[----:B------:R-:W-:Y:S01]  /*0130*/  IADD3 R7, PT, PT, R7, -R2, -R6 ;  /* 0x8000000207077210 */ /* 0x000fe20007ffe806 */
[----:B0-----:R-:W0:Y:S02]  /*0140*/  MUFU.RCP R8, R8 ;  /* 0x0000000800087308 */ /* 0x001e240000001000 */
[----:B0-----:R-:W-:-:S06]  /*0150*/  IADD3 R4, PT, PT, R8, 0xffffffe, RZ ;  /* 0x0ffffffe08047810 */ /* 0x001fcc0007ffe0ff */
[----:B------:R0:W2:Y:S02]  /*0160*/  F2I.FTZ.U32.TRUNC.NTZ R5, R4 ;  /* 0x0000000400057305 */ /* 0x0000a4000021f000 */
[----:B0-----:R-:W-:Y:S02]  /*0170*/  HFMA2 R4, -RZ, RZ, 0, 0 ;  /* 0x00000000ff047431 */ /* 0x001fe400000001ff */
[----:B--2---:R-:W-:-:S04]  /*0180*/  IMAD R9, R9, R5, RZ ;  /* 0x0000000509097224 */ /* 0x004fc800078e02ff */
[----:B------:R-:W-:-:S06]  /*0190*/  IMAD.HI.U32 R8, R5, R9, R4 ;  /* 0x0000000905087227 */ /* 0x000fcc00078e0004 */
[----:B------:R-:W-:-:S05]  /*01a0*/  IMAD.HI.U32 R5, R8, R7, RZ ;  /* 0x0000000708057227 */ /* 0x000fca00078e00ff */
[----:B------:R-:W-:-:S05]  /*01b0*/  IADD3 R2, PT, PT, -R5, RZ, RZ ;  /* 0x000000ff05027210 */ /* 0x000fca0007ffe1ff */
[----:B------:R-:W-:-:S05]  /*01c0*/  IMAD R7, R0, R2, R7 ;  /* 0x0000000200077224 */ /* 0x000fca00078e0207 */
[----:B------:R-:W-:-:S13]  /*01d0*/  ISETP.GE.U32.AND P0, PT, R7, R0, PT ;  /* 0x000000000700720c */ /* 0x000fda0003f06070 */
[----:B------:R-:W-:Y:S02]  /*01e0*/  @P0 IADD3 R7, PT, PT, -R0, R7, RZ ;  /* 0x0000000700070210 */ /* 0x000fe40007ffe1ff */
[----:B------:R-:W-:Y:S02]  /*01f0*/  @P0 IADD3 R5, PT, PT, R5, 0x1, RZ ;  /* 0x0000000105050810 */ /* 0x000fe40007ffe0ff */
[----:B------:R-:W-:-:S13]  /*0200*/  ISETP.GE.U32.AND P1, PT, R7, R0, PT ;  /* 0x000000000700720c */ /* 0x000fda0003f26070 */
[----:B------:R-:W-:Y:S02]  /*0210*/  @P1 IADD3 R5, PT, PT, R5, 0x1, RZ ;  /* 0x0000000105051810 */ /* 0x000fe40007ffe0ff */
[----:B------:R-:W-:-:S04]  /*0220*/  @!P2 LOP3.LUT R5, RZ, R0, RZ, 0x33, !PT ;  /* 0x00000000ff05a212 */ /* 0x000fc800078e33ff */
[----:B------:R-:W-:-:S04]  /*0230*/  IADD3 R2, PT, PT, R6, R5, RZ ;  /* 0x0000000506027210 */ /* 0x000fc80007ffe0ff */
[C---:B------:R-:W-:Y:S02]  /*0240*/  LOP3.LUT R4, R2.reuse, 0x3, RZ, 0xc0, !PT ;  /* 0x0000000302047812 */ /* 0x040fe400078ec0ff */
[----:B------:R-:W-:Y:S02]  /*0250*/  ISETP.GE.U32.AND P1, PT, R2, 0x3, PT ;  /* 0x000000030200780c */ /* 0x000fe40003f26070 */
[----:B------:R-:W-:-:S13]  /*0260*/  ISETP.NE.AND P0, PT, R4, 0x3, PT ;  /* 0x000000030400780c */ /* 0x000fda0003f05270 */
[----:B-1----:R-:W-:Y:S05]  /*0270*/  @!P0 BRA `(.L_x_1) ;  /* 0x0000000000448947 */ /* 0x002fea0003800000 */
[----:B------:R-:W0:Y:S01]  /*0280*/  LDC.64 R4, c[0x0][0x390] ;  /* 0x0000e400ff047b82 */ /* 0x000e220000000a00 */
[----:B------:R-:W-:-:S04]  /*0290*/  IADD3 R2, PT, PT, R2, 0x1, RZ ;  /* 0x0000000102027810 */ /* 0x000fc80007ffe0ff */
[----:B------:R-:W-:-:S03]  /*02a0*/  LOP3.LUT R2, R2, 0x3, RZ, 0xc0, !PT ;  /* 0x0000000302027812 */ /* 0x000fc600078ec0ff */
[----:B------:R-:W1:Y:S01]  /*02b0*/  LDC.64 R6, c[0x0][0x380] ;  /* 0x0000e000ff067b82 */ /* 0x000e620000000a00 */
[----:B------:R-:W-:-:S07]  /*02c0*/  IADD3 R2, PT, PT, -R2, RZ, RZ ;  /* 0x000000ff02027210 */ /* 0x000fce0007ffe1ff */
[----:B------:R-:W2:Y:S02]  /*02d0*/  LDC.64 R8, c[0x0][0x388] ;  /* 0x0000e200ff087b82 */ /* 0x000ea40000000a00 */
.L_x_2:
[----:B--2---:R-:W-:-:S04]  /*02e0*/  IMAD.WIDE R12, R3, 0x4, R8 ;  /* 0x00000004030c7825 */ /* 0x004fc800078e0208 */
[C---:B-1----:R-:W-:Y:S02]  /*02f0*/  IMAD.WIDE R14, R3.reuse, 0x4, R6 ;  /* 0x00000004030e7825 */ /* 0x042fe400078e0206 */
[----:B------:R-:W2:Y:S04]  /*0300*/  LDG.E R13, desc[UR4][R12.64] ;  /* 0x000000040c0d7981 */ /* 0x000ea8000c1e1900 */
[----:B------:R-:W2:Y:S01]  /*0310*/  LDG.E R14, desc[UR4][R14.64] ;  /* 0x000000040e0e7981 */ /* 0x000ea2000c1e1900 */
[----:B0--3--:R-:W-:Y:S01]  /*0320*/  IMAD.WIDE R10, R3, 0x4, R4 ;  /* 0x00000004030a7825 */ /* 0x009fe200078e0204 */
[----:B------:R-:W-:Y:S02]  /*0330*/  IADD3 R2, PT, PT, R2, 0x1, RZ ;  /* 0x0000000102027810 */ /* 0x000fe40007ffe0ff */
[----:B------:R-:W-:-:S02]  /*0340*/  IADD3 R3, PT, PT, R0, R3, RZ ;  /* 0x0000000300037210 */ /* 0x000fc40007ffe0ff */
[----:B------:R-:W-:Y:S01]  /*0350*/  ISETP.NE.AND P0, PT, R2, RZ, PT ;  /* 0x000000ff0200720c */ /* 0x000fe20003f05270 */
[----:B--2---:R-:W-:-:S05]  /*0360*/  FADD R17, R14, R13 ;  /* 0x0000000d0e117221 */ /* 0x004fca0000000000 */
[----:B------:R3:W-:Y:S07]  /*0370*/  STG.E desc[UR4][R10.64], R17 ;  /* 0x000000110a007986 */ /* 0x0007ee000c101904 */
[----:B------:R-:W-:Y:S05]  /*0380*/  @P0 BRA `(.L_x_2) ;  /* 0xfffffffc00d40947 */ /* 0x000fea000383ffff */
.L_x_1:
[----:B------:R-:W-:Y:S05]  /*0390*/  BSYNC.RECONVERGENT B0 ;  /* 0x0000000000007941 */ /* 0x000fea0003800200 */
.L_x_0:
[----:B------:R-:W-:Y:S05]  /*03a0*/  @!P1 EXIT ;  /* 0x000000000000994d */ /* 0x000fea0003800000 */
.L_x_3:
[----:B------:R-:W3:Y:S08]  /*03b0*/  LDC.64 R4, c[0x0][0x380] ;  /* 0x0000e000ff047b82 */ /* 0x000ef00000000a00 */
[----:B------:R-:W0:Y:S01]  /*03c0*/  LDC.64 R6, c[0x0][0x388] ;  /* 0x0000e200ff067b82 */ /* 0x000e220000000a00 */
[----:B---3--:R-:W-:-:S07]  /*03d0*/  IMAD.WIDE R10, R3, 0x4, R4 ;  /* 0x00000004030a7825 */ /* 0x008fce00078e0204 */
[----:B------:R-:W1:Y:S01]  /*03e0*/  LDC.64 R4, c[0x0][0x390] ;  /* 0x0000e400ff047b82 */ /* 0x000e620000000a00 */
[----:B--2---:R-:W2:Y:S01]  /*03f0*/  LDG.E R2, desc[UR4][R10.64] ;  /* 0x000000040a027981 */ /* 0x004ea2000c1e1900 */
[----:B0-----:R-:W-:-:S05]  /*0400*/  IMAD.WIDE R12, R3, 0x4, R6 ;  /* 0x00000004030c7825 */ /* 0x001fca00078e0206 */
[----:B------:R-:W2:Y:S01]  /*0410*/  LDG.E R7, desc[UR4][R12.64] ;  /* 0x000000040c077981 */ /* 0x000ea2000c1e1900 */
[----:B-1----:R-:W-:-:S04]  /*0420*/  IMAD.WIDE R16, R3, 0x4, R4 ;  /* 0x0000000403107825 */ /* 0x002fc800078e0204 */
[----:B------:R-:W-:-:S04]  /*0430*/  IMAD.WIDE R4, R0, 0x4, R10 ;  /* 0x0000000400047825 */ /* 0x000fc800078e020a */
[----:B--2---:R-:W-:Y:S01]  /*0440*/  FADD R19, R2, R7 ;  /* 0x0000000702137221 */ /* 0x004fe20000000000 */
[----:B------:R-:W-:-:S04]  /*0450*/  IMAD.WIDE R6, R0, 0x4, R12 ;  /* 0x0000000400067825 */ /* 0x000fc800078e020c */
[----:B------:R0:W-:Y:S04]  /*0460*/  STG.E desc[UR4][R16.64], R19 ;  /* 0x0000001310007986 */ /* 0x0001e8000c101904 */
[----:B------:R-:W2:Y:S04]  /*0470*/  LDG.E R2, desc[UR4][R4.64] ;  /* 0x0000000404027981 */ /* 0x000ea8000c1e1900 */
[----:B------:R-:W2:Y:S01]  /*0480*/  LDG.E R15, desc[UR4][R6.64] ;  /* 0x00000004060f7981 */ /* 0x000ea2000c1e1900 */
[----:B------:R-:W-:-:S04]  /*0490*/  IMAD.WIDE R8, R0, 0x4, R16 ;  /* 0x0000000400087825 */ /* 0x000fc800078e0210 */
[----:B------:R-:W-:-:S04]  /*04a0*/  IMAD.WIDE R10, R0, 0x4, R4 ;  /* 0x00000004000a7825 */ /* 0x000fc800078e0204 */
[----:B------:R-:W-:-:S04]  /*04b0*/  IMAD.WIDE R12, R0, 0x4, R6 ;  /* 0x00000004000c7825 */ /* 0x000fc800078e0206 */
[----:B--2---:R-:W-:-:S05]  /*04c0*/  FADD R21, R2, R15 ;  /* 0x0000000f02157221 */ /* 0x004fca0000000000 */
        /* <DEDUP_REMOVED lines=8> */
[----:B------:R-:W1:Y:S04]  /*0550*/  LDG.E R4, desc[UR4][R4.64] ;  /* 0x0000000404047981 */ /* 0x000e68000c1e1900 */
[----:B------:R-:W1:Y:S01]  /*0560*/  LDG.E R7, desc[UR4][R6.64] ;  /* 0x0000000406077981 */ /* 0x000e62000c1e1900 */
[C---:B0-----:R-:W-:Y:S01]  /*0570*/  IMAD.WIDE R16, R0.reuse, 0x4, R14 ;  /* 0x0000000400107825 */ /* 0x041fe200078e020e */
[----:B------:R-:W-:-:S04]  /*0580*/  LEA R3, R0, R3, 0x2 ;  /* 0x0000000300037211 */ /* 0x000fc800078e10ff */
[----:B------:R-:W-:Y:S01]  /*0590*/  ISETP.GE.AND P0, PT, R3, UR6, PT ;  /* 0x0000000603007c0c */ /* 0x000fe2000bf06270 */
[----:B-1----:R-:W-:-:S05]  /*05a0*/  FADD R9, R4, R7 ;  /* 0x0000000704097221 */ /* 0x002fca0000000000 */
[----:B------:R2:W-:Y:S07]  /*05b0*/  STG.E desc[UR4][R16.64], R9 ;  /* 0x0000000910007986 */ /* 0x0005ee000c101904 */
[----:B------:R-:W-:Y:S05]  /*05c0*/  @!P0 BRA `(.L_x_3) ;  /* 0xfffffffc00788947 */ /* 0x000fea000383ffff */
[----:B------:R-:W-:Y:S05]  /*05d0*/  EXIT ;  /* 0x000000000000794d */ /* 0x000fea0003800000 */
.L_x_4:
[----:B------:R-:W-:-:S00]  /*05e0*/  BRA `(.L_x_4) ;  /* 0xfffffffc00fc7947 */ /* 0x000fc0000383ffff */
[----:B------:R-:W-:-:S00]  /*05f0*/  NOP ;  /* 0x0000000000007918 */ /* 0x000fc00000000000 */
        /* <DEDUP_REMOVED lines=8> */
.L_x_5:


//--------------------- .nv.shared.reserved.0     --------------------------
	.section	.nv.shared.reserved.0,"aw",@nobits
	.weak		__nv_reservedSMEM_offset_0_alias
	.size		__nv_reservedSMEM_offset_0_alias, 0, 64
	.other		__nv_reservedSMEM_offset_0_alias,@"STO_CUDA_RESERVED_SHARED STV_DEFAULT"
__nv_reservedSMEM_offset_0_alias:
	.zero		0
	.zero		64


//--------------------- .nv.constant0._Z6addVecPfS_S_i --------------------------
	.section	.nv.constant0._Z6addVecPfS_S_i,"a",@progbits
	.sectionflags	@""
	.align	4
.nv.constant0._Z6addVecPfS_S_i:
	.zero		924


//--------------------- SYMBOLS --------------------------

	.type		.nv.reservedSmem.offset0,@object
	.size		.nv.reservedSmem.offset0,0x4
